//
// Generated by NVIDIA NVVM Compiler
//
// Compiler Build ID: CL-36424714
// Cuda compilation tools, release 13.0, V13.0.88
// Based on NVVM 20.0.0
//

.version 9.0
.target sm_100
.address_size 64

	// .globl	_Z3addiPfS_

.visible .entry _Z3addiPfS_(
	.param .u32 _Z3addiPfS__param_0,
	.param .u64 .ptr .align 1 _Z3addiPfS__param_1,
	.param .u64 .ptr .align 1 _Z3addiPfS__param_2
)
{
	.reg .pred 	%p<2>;
	.reg .b32 	%r<3>;
	.reg .b32 	%f<4>;
	.reg .b64 	%rd<8>;

	ld.param.u32 	%r2, [_Z3addiPfS__param_0];
	ld.param.u64 	%rd1, [_Z3addiPfS__param_1];
	ld.param.u64 	%rd2, [_Z3addiPfS__param_2];
	mov.u32 	%r1, %tid.x;
	setp.ge.s32 	%p1, %r1, %r2;
	@%p1 bra 	$L__BB0_2;
	cvta.to.global.u64 	%rd3, %rd1;
	cvta.to.global.u64 	%rd4, %rd2;
	mul.wide.u32 	%rd5, %r1, 4;
	add.s64 	%rd6, %rd3, %rd5;
	ld.global.f32 	%f1, [%rd6];
	add.s64 	%rd7, %rd4, %rd5;
	ld.global.f32 	%f2, [%rd7];
	add.f32 	%f3, %f1, %f2;
	st.global.f32 	[%rd7], %f3;
$L__BB0_2:
	ret;

}


// ===== COMPILED SASS (sm_100) =====

	.target	sm_100

	.elftype	@"ET_EXEC"


//--------------------- .note.nv.tkinfo           --------------------------
	.section	.note.nv.tkinfo,"",@"SHT_NOTE"
	.sectionflags	@"SHF_NOTE_NV_TKINFO"
	.tkinfo
        /*0018*/ 	.word	0x00000002
        /*0030*/ 	.string	""
        /*0030*/ 	.string	"ptxas"
        /*0030*/ 	.string	"Cuda compilation tools, release 13.0, V13.0.88"
        /*0030*/ 	.string	"Build cuda_13.0.r13.0/compiler.36424714_0"
        /*0030*/ 	.string	"-arch sm_100 -m 64 "



//--------------------- .note.nv.cuinfo           --------------------------
	.section	.note.nv.cuinfo,"",@"SHT_NOTE"
	.sectionflags	@"SHF_NOTE_NV_CUINFO"
        /*0018*/ 	.short	0x0002
        /*001a*/ 	.short	0x0064
        /*001c*/ 	.short	0x0082
	.zero		2


//--------------------- .nv.info                  --------------------------
	.section	.nv.info,"",@"SHT_CUDA_INFO"
	.align	4


	//----- nvinfo : EIATTR_REGCOUNT
	.align		4
        /*0000*/ 	.byte	0x04, 0x2f
        /*0002*/ 	.short	(.L_1 - .L_0)
	.align		4
.L_0:
        /*0004*/ 	.word	index@(_Z3addiPfS_)
        /*0008*/ 	.word	0x0000000a


	//----- nvinfo : EIATTR_FRAME_SIZE
	.align		4
.L_1:
        /*000c*/ 	.byte	0x04, 0x11
        /*000e*/ 	.short	(.L_3 - .L_2)
	.align		4
.L_2:
        /*0010*/ 	.word	index@(_Z3addiPfS_)
        /*0014*/ 	.word	0x00000000


	//----- nvinfo : EIATTR_MIN_STACK_SIZE
	.align		4
.L_3:
        /*0018*/ 	.byte	0x04, 0x12
        /*001a*/ 	.short	(.L_5 - .L_4)
	.align		4
.L_4:
        /*001c*/ 	.word	index@(_Z3addiPfS_)
        /*0020*/ 	.word	0x00000000
.L_5:


//--------------------- .nv.compat                --------------------------
	.section	.nv.compat,"",@"SHT_CUDA_COMPAT_INFO"
	.align	4
        /*0000*/ 	.byte	0x02, 0x09, 0x00, 0x00, 0x02, 0x02, 0x01, 0x00, 0x02, 0x05, 0x05, 0x00, 0x03, 0x07, 0x01, 0x01
        /*0010*/ 	.byte	0x02, 0x03, 0x00, 0x00, 0x02, 0x06, 0x01, 0x00, 0x04, 0x0b, 0x08, 0x00, 0x09, 0x00, 0x00, 0x00
        /*0020*/ 	.byte	0x00, 0x00, 0x00, 0x00


//--------------------- .nv.info._Z3addiPfS_      --------------------------
	.section	.nv.info._Z3addiPfS_,"",@"SHT_CUDA_INFO"
	.sectionflags	@""
	.align	4


	//----- nvinfo : EIATTR_CUDA_API_VERSION
	.align		4
        /*0000*/ 	.byte	0x04, 0x37
        /*0002*/ 	.short	(.L_7 - .L_6)
.L_6:
        /*0004*/ 	.word	0x00000082


	//----- nvinfo : EIATTR_KPARAM_INFO
	.align		4
.L_7:
        /*0008*/ 	.byte	0x04, 0x17
        /*000a*/ 	.short	(.L_9 - .L_8)
.L_8:
        /*000c*/ 	.word	0x00000000
        /*0010*/ 	.short	0x0002
        /*0012*/ 	.short	0x0010
        /*0014*/ 	.byte	0x00, 0xf5, 0x21, 0x00


	//----- nvinfo : EIATTR_KPARAM_INFO
	.align		4
.L_9:
        /*0018*/ 	.byte	0x04, 0x17
        /*001a*/ 	.short	(.L_11 - .L_10)
.L_10:
        /*001c*/ 	.word	0x00000000
        /*0020*/ 	.short	0x0001
        /*0022*/ 	.short	0x0008
        /*0024*/ 	.byte	0x00, 0xf5, 0x21, 0x00


	//----- nvinfo : EIATTR_KPARAM_INFO
	.align		4
.L_11:
        /*0028*/ 	.byte	0x04, 0x17
        /*002a*/ 	.short	(.L_13 - .L_12)
.L_12:
        /*002c*/ 	.word	0x00000000
        /*0030*/ 	.short	0x0000
        /*0032*/ 	.short	0x0000
        /*0034*/ 	.byte	0x00, 0xf0, 0x11, 0x00


	//----- nvinfo : EIATTR_SPARSE_MMA_MASK
	.align		4
.L_13:
        /*0038*/ 	.byte	0x03, 0x50
        /*003a*/ 	.short	0x0000


	//----- nvinfo : EIATTR_MAXREG_COUNT
	.align		4
        /*003c*/ 	.byte	0x03, 0x1b
        /*003e*/ 	.short	0x00ff


	//----- nvinfo : EIATTR_MERCURY_ISA_VERSION
	.align		4
        /*0040*/ 	.byte	0x03, 0x5f
        /*0042*/ 	.short	0x0101


	//----- nvinfo : EIATTR_VRC_CTA_INIT_COUNT
	.align		4
        /*0044*/ 	.byte	0x02, 0x4a
	.zero		1
	.zero		1


	//----- nvinfo : EIATTR_EXIT_INSTR_OFFSETS
	.align		4
        /*0048*/ 	.byte	0x04, 0x1c
        /*004a*/ 	.short	(.L_15 - .L_14)


	//   ....[0]....
.L_14:
        /*004c*/ 	.word	0x00000040


	//   ....[1]....
        /*0050*/ 	.word	0x000000e0


	//----- nvinfo : EIATTR_CBANK_PARAM_SIZE
	.align		4
.L_15:
        /*0054*/ 	.byte	0x03, 0x19
        /*0056*/ 	.short	0x0018


	//----- nvinfo : EIATTR_PARAM_CBANK
	.align		4
        /*0058*/ 	.byte	0x04, 0x0a
        /*005a*/ 	.short	(.L_17 - .L_16)
	.align		4
.L_16:
        /*005c*/ 	.word	index@(.nv.constant0._Z3addiPfS_)
        /*0060*/ 	.short	0x0380
        /*0062*/ 	.short	0x0018


	//----- nvinfo : EIATTR_SW_WAR
	.align		4
.L_17:
        /*0064*/ 	.byte	0x04, 0x36
        /*0066*/ 	.short	(.L_19 - .L_18)
.L_18:
        /*0068*/ 	.word	0x00000008
.L_19:


//--------------------- .nv.callgraph             --------------------------
	.section	.nv.callgraph,"",@"SHT_CUDA_CALLGRAPH"
	.align	4
	.sectionentsize	8
	.align		4
        /*0000*/ 	.word	0x00000000
	.align		4
        /*0004*/ 	.word	0xffffffff
	.align		4
        /*0008*/ 	.word	0x00000000
	.align		4
        /*000c*/ 	.word	0xfffffffe
	.align		4
        /*0010*/ 	.word	0x00000000
	.align		4
        /*0014*/ 	.word	0xfffffffd
	.align		4
        /*0018*/ 	.word	0x00000000
	.align		4
        /*001c*/ 	.word	0xfffffffc


//--------------------- .text._Z3addiPfS_         --------------------------
	.section	.text._Z3addiPfS_,"ax",@progbits
	.align	128
        .global         _Z3addiPfS_
        .type           _Z3addiPfS_,@function
        .size           _Z3addiPfS_,(.L_x_1 - _Z3addiPfS_)
        .other          _Z3addiPfS_,@"STO_CUDA_ENTRY STV_DEFAULT"
_Z3addiPfS_:
.text._Z3addiPfS_:
[----:B------:R-:W-:Y:S01]  /*0000*/  LDC R1, c[0x0][0x37c] ;  /* 0x0000df00ff017b82 */ /* 0x000fe20000000800 */
[----:B------:R-:W0:Y:S01]  /*0010*/  S2R R7, SR_TID.X ;  /* 0x0000000000077919 */ /* 0x000e220000002100 */
[----:B------:R-:W0:Y:S02]  /*0020*/  LDCU UR4, c[0x0][0x380] ;  /* 0x00007000ff0477ac */ /* 0x000e240008000800 */
[----:B0-----:R-:W-:-:S13]  /*0030*/  ISETP.GE.AND P0, PT, R7, UR4, PT ;  /* 0x0000000407007c0c */ /* 0x001fda000bf06270 */
[----:B------:R-:W-:Y:S05]  /*0040*/  @P0 EXIT ;  /* 0x000000000000094d */ /* 0x000fea0003800000 */
[----:B------:R-:W0:Y:S01]  /*0050*/  LDC.64 R2, c[0x0][0x388] ;  /* 0x0000e200ff027b82 */ /* 0x000e220000000a00 */
[----:B------:R-:W1:Y:S07]  /*0060*/  LDCU.64 UR4, c[0x0][0x358] ;  /* 0x00006b00ff0477ac */ /* 0x000e6e0008000a00 */
[----:B------:R-:W2:Y:S01]  /*0070*/  LDC.64 R4, c[0x0][0x390] ;  /* 0x0000e400ff047b82 */ /* 0x000ea20000000a00 */
[----:B0-----:R-:W-:-:S06]  /*0080*/  IMAD.WIDE.U32 R2, R7, 0x4, R2 ;  /* 0x0000000407027825 */ /* 0x001fcc00078e0002 */
[----:B-1----:R-:W3:Y:S01]  /*0090*/  LDG.E R2, desc[UR4][R2.64] ;  /* 0x0000000402027981 */ /* 0x002ee2000c1e1900 */
[----:B--2---:R-:W-:-:S05]  /*00a0*/  IMAD.WIDE.U32 R4, R7, 0x4, R4 ;  /* 0x0000000407047825 */ /* 0x004fca00078e0004 */
[----:B------:R-:W3:Y:S02]  /*00b0*/  LDG.E R7, desc[UR4][R4.64] ;  /* 0x0000000404077981 */ /* 0x000ee4000c1e1900 */
[----:B---3--:R-:W-:-:S05]  /*00c0*/  FADD R7, R2, R7 ;  /* 0x0000000702077221 */ /* 0x008fca0000000000 */
[----:B------:R-:W-:Y:S01]  /*00d0*/  STG.E desc[UR4][R4.64], R7 ;  /* 0x0000000704007986 */ /* 0x000fe2000c101904 */
[----:B------:R-:W-:Y:S05]  /*00e0*/  EXIT ;  /* 0x000000000000794d */ /* 0x000fea0003800000 */
.L_x_0:
[----:B------:R-:W-:-:S00]  /*00f0*/  BRA `(.L_x_0) ;  /* 0xfffffffc00fc7947 */ /* 0x000fc0000383ffff */
[----:B------:R-:W-:-:S00]  /*0100*/  NOP ;  /* 0x0000000000007918 */ /* 0x000fc00000000000 */
[----:B------:R-:W-:-:S00]  /*0110*/  NOP ;  /* 0x0000000000007918 */ /* 0x000fc00000000000 */
[----:B------:R-:W-:-:S00]  /*0120*/  NOP ;  /* 0x0000000000007918 */ /* 0x000fc00000000000 */
[----:B------:R-:W-:-:S00]  /*0130*/  NOP ;  /* 0x0000000000007918 */ /* 0x000fc00000000000 */
[----:B------:R-:W-:-:S00]  /*0140*/  NOP ;  /* 0x0000000000007918 */ /* 0x000fc00000000000 */
[----:B------:R-:W-:-:S00]  /*0150*/  NOP ;  /* 0x0000000000007918 */ /* 0x000fc00000000000 */
[----:B------:R-:W-:-:S00]  /*0160*/  NOP ;  /* 0x0000000000007918 */ /* 0x000fc00000000000 */
[----:B------:R-:W-:-:S00]  /*0170*/  NOP ;  /* 0x0000000000007918 */ /* 0x000fc00000000000 */
.L_x_1:


//--------------------- .nv.shared.reserved.0     --------------------------
	.section	.nv.shared.reserved.0,"aw",@nobits
	.weak		__nv_reservedSMEM_offset_0_alias
	.size		__nv_reservedSMEM_offset_0_alias, 0, 64
	.other		__nv_reservedSMEM_offset_0_alias,@"STO_CUDA_RESERVED_SHARED STV_DEFAULT"
__nv_reservedSMEM_offset_0_alias:
	.zero		0
	.zero		64


//--------------------- .nv.constant0._Z3addiPfS_ --------------------------
	.section	.nv.constant0._Z3addiPfS_,"a",@progbits
	.sectionflags	@""
	.align	4
.nv.constant0._Z3addiPfS_:
	.zero		920


//--------------------- SYMBOLS --------------------------

	.type		.nv.reservedSmem.offset0,@object
	.size		.nv.reservedSmem.offset0,0x4
